//
// Generated by NVIDIA NVVM Compiler
//
// Compiler Build ID: CL-36424714
// Cuda compilation tools, release 13.0, V13.0.88
// Based on NVVM 20.0.0
//

.version 9.0
.target sm_100
.address_size 64

	// .globl	_Z3addiPfS_

.visible .entry _Z3addiPfS_(
	.param .u32 _Z3addiPfS__param_0,
	.param .u64 .ptr .align 1 _Z3addiPfS__param_1,
	.param .u64 .ptr .align 1 _Z3addiPfS__param_2
)
{
	.reg .pred 	%p<6>;
	.reg .b32 	%r<30>;
	.reg .b32 	%f<16>;
	.reg .b64 	%rd<18>;

	ld.param.u32 	%r16, [_Z3addiPfS__param_0];
	ld.param.u64 	%rd3, [_Z3addiPfS__param_1];
	ld.param.u64 	%rd4, [_Z3addiPfS__param_2];
	cvta.to.global.u64 	%rd1, %rd4;
	cvta.to.global.u64 	%rd2, %rd3;
	mov.u32 	%r17, %ntid.x;
	mov.u32 	%r18, %nctaid.x;
	mul.lo.s32 	%r1, %r17, %r18;
	setp.lt.s32 	%p1, %r16, 1;
	@%p1 bra 	$L__BB0_7;
	max.s32 	%r20, %r16, %r1;
	add.s32 	%r21, %r20, -1;
	div.u32 	%r22, %r21, %r1;
	add.s32 	%r2, %r22, 1;
	and.b32  	%r3, %r2, 3;
	setp.lt.u32 	%p2, %r22, 3;
	mov.b32 	%r27, 0;
	@%p2 bra 	$L__BB0_4;
	and.b32  	%r24, %r2, -4;
	shl.b32 	%r4, %r1, 2;
	neg.s32 	%r25, %r24;
	mov.b32 	%r27, 0;
	mul.wide.s32 	%rd8, %r1, 4;
$L__BB0_3:
	mul.wide.s32 	%rd5, %r27, 4;
	add.s64 	%rd6, %rd2, %rd5;
	ld.global.f32 	%f1, [%rd6];
	add.s64 	%rd7, %rd1, %rd5;
	ld.global.f32 	%f2, [%rd7];
	add.f32 	%f3, %f1, %f2;
	st.global.f32 	[%rd7], %f3;
	add.s64 	%rd9, %rd6, %rd8;
	ld.global.f32 	%f4, [%rd9];
	add.s64 	%rd10, %rd7, %rd8;
	ld.global.f32 	%f5, [%rd10];
	add.f32 	%f6, %f4, %f5;
	st.global.f32 	[%rd10], %f6;
	add.s64 	%rd11, %rd9, %rd8;
	ld.global.f32 	%f7, [%rd11];
	add.s64 	%rd12, %rd10, %rd8;
	ld.global.f32 	%f8, [%rd12];
	add.f32 	%f9, %f7, %f8;
	st.global.f32 	[%rd12], %f9;
	add.s64 	%rd13, %rd11, %rd8;
	ld.global.f32 	%f10, [%rd13];
	add.s64 	%rd14, %rd12, %rd8;
	ld.global.f32 	%f11, [%rd14];
	add.f32 	%f12, %f10, %f11;
	st.global.f32 	[%rd14], %f12;
	add.s32 	%r27, %r27, %r4;
	add.s32 	%r25, %r25, 4;
	setp.ne.s32 	%p3, %r25, 0;
	@%p3 bra 	$L__BB0_3;
$L__BB0_4:
	setp.eq.s32 	%p4, %r3, 0;
	@%p4 bra 	$L__BB0_7;
	neg.s32 	%r28, %r3;
$L__BB0_6:
	.pragma "nounroll";
	mul.wide.s32 	%rd15, %r27, 4;
	add.s64 	%rd16, %rd1, %rd15;
	add.s64 	%rd17, %rd2, %rd15;
	ld.global.f32 	%f13, [%rd17];
	ld.global.f32 	%f14, [%rd16];
	add.f32 	%f15, %f13, %f14;
	st.global.f32 	[%rd16], %f15;
	add.s32 	%r27, %r27, %r1;
	add.s32 	%r28, %r28, 1;
	setp.ne.s32 	%p5, %r28, 0;
	@%p5 bra 	$L__BB0_6;
$L__BB0_7:
	ret;

}


// ===== COMPILED SASS (sm_100) =====

	.target	sm_100

	.elftype	@"ET_EXEC"


//--------------------- .note.nv.tkinfo           --------------------------
	.section	.note.nv.tkinfo,"",@"SHT_NOTE"
	.sectionflags	@"SHF_NOTE_NV_TKINFO"
	.tkinfo
        /*0018*/ 	.word	0x00000002
        /*0030*/ 	.string	""
        /*0030*/ 	.string	"ptxas"
        /*0030*/ 	.string	"Cuda compilation tools, release 13.0, V13.0.88"
        /*0030*/ 	.string	"Build cuda_13.0.r13.0/compiler.36424714_0"
        /*0030*/ 	.string	"-arch sm_100 -m 64 "



//--------------------- .note.nv.cuinfo           --------------------------
	.section	.note.nv.cuinfo,"",@"SHT_NOTE"
	.sectionflags	@"SHF_NOTE_NV_CUINFO"
        /*0018*/ 	.short	0x0002
        /*001a*/ 	.short	0x0064
        /*001c*/ 	.short	0x0082
	.zero		2


//--------------------- .nv.info                  --------------------------
	.section	.nv.info,"",@"SHT_CUDA_INFO"
	.align	4


	//----- nvinfo : EIATTR_REGCOUNT
	.align		4
        /*0000*/ 	.byte	0x04, 0x2f
        /*0002*/ 	.short	(.L_1 - .L_0)
	.align		4
.L_0:
        /*0004*/ 	.word	index@(_Z3addiPfS_)
        /*0008*/ 	.word	0x00000020


	//----- nvinfo : EIATTR_FRAME_SIZE
	.align		4
.L_1:
        /*000c*/ 	.byte	0x04, 0x11
        /*000e*/ 	.short	(.L_3 - .L_2)
	.align		4
.L_2:
        /*0010*/ 	.word	index@(_Z3addiPfS_)
        /*0014*/ 	.word	0x00000000


	//----- nvinfo : EIATTR_MIN_STACK_SIZE
	.align		4
.L_3:
        /*0018*/ 	.byte	0x04, 0x12
        /*001a*/ 	.short	(.L_5 - .L_4)
	.align		4
.L_4:
        /*001c*/ 	.word	index@(_Z3addiPfS_)
        /*0020*/ 	.word	0x00000000
.L_5:


//--------------------- .nv.compat                --------------------------
	.section	.nv.compat,"",@"SHT_CUDA_COMPAT_INFO"
	.align	4
        /*0000*/ 	.byte	0x02, 0x09, 0x00, 0x00, 0x02, 0x02, 0x01, 0x00, 0x02, 0x05, 0x05, 0x00, 0x03, 0x07, 0x01, 0x01
        /*0010*/ 	.byte	0x02, 0x03, 0x00, 0x00, 0x02, 0x06, 0x01, 0x00, 0x04, 0x0b, 0x08, 0x00, 0x09, 0x00, 0x00, 0x00
        /*0020*/ 	.byte	0x00, 0x00, 0x00, 0x00


//--------------------- .nv.info._Z3addiPfS_      --------------------------
	.section	.nv.info._Z3addiPfS_,"",@"SHT_CUDA_INFO"
	.sectionflags	@""
	.align	4


	//----- nvinfo : EIATTR_CUDA_API_VERSION
	.align		4
        /*0000*/ 	.byte	0x04, 0x37
        /*0002*/ 	.short	(.L_7 - .L_6)
.L_6:
        /*0004*/ 	.word	0x00000082


	//----- nvinfo : EIATTR_KPARAM_INFO
	.align		4
.L_7:
        /*0008*/ 	.byte	0x04, 0x17
        /*000a*/ 	.short	(.L_9 - .L_8)
.L_8:
        /*000c*/ 	.word	0x00000000
        /*0010*/ 	.short	0x0002
        /*0012*/ 	.short	0x0010
        /*0014*/ 	.byte	0x00, 0xf5, 0x21, 0x00


	//----- nvinfo : EIATTR_KPARAM_INFO
	.align		4
.L_9:
        /*0018*/ 	.byte	0x04, 0x17
        /*001a*/ 	.short	(.L_11 - .L_10)
.L_10:
        /*001c*/ 	.word	0x00000000
        /*0020*/ 	.short	0x0001
        /*0022*/ 	.short	0x0008
        /*0024*/ 	.byte	0x00, 0xf5, 0x21, 0x00


	//----- nvinfo : EIATTR_KPARAM_INFO
	.align		4
.L_11:
        /*0028*/ 	.byte	0x04, 0x17
        /*002a*/ 	.short	(.L_13 - .L_12)
.L_12:
        /*002c*/ 	.word	0x00000000
        /*0030*/ 	.short	0x0000
        /*0032*/ 	.short	0x0000
        /*0034*/ 	.byte	0x00, 0xf0, 0x11, 0x00


	//----- nvinfo : EIATTR_SPARSE_MMA_MASK
	.align		4
.L_13:
        /*0038*/ 	.byte	0x03, 0x50
        /*003a*/ 	.short	0x0000


	//----- nvinfo : EIATTR_MAXREG_COUNT
	.align		4
        /*003c*/ 	.byte	0x03, 0x1b
        /*003e*/ 	.short	0x00ff


	//----- nvinfo : EIATTR_MERCURY_ISA_VERSION
	.align		4
        /*0040*/ 	.byte	0x03, 0x5f
        /*0042*/ 	.short	0x0101


	//----- nvinfo : EIATTR_VRC_CTA_INIT_COUNT
	.align		4
        /*0044*/ 	.byte	0x02, 0x4a
	.zero		1
	.zero		1


	//----- nvinfo : EIATTR_EXIT_INSTR_OFFSETS
	.align		4
        /*0048*/ 	.byte	0x04, 0x1c
        /*004a*/ 	.short	(.L_15 - .L_14)


	//   ....[0]....
.L_14:
        /*004c*/ 	.word	0x00000060


	//   ....[1]....
        /*0050*/ 	.word	0x00000ee0


	//   ....[2]....
        /*0054*/ 	.word	0x00000fc0


	//----- nvinfo : EIATTR_CBANK_PARAM_SIZE
	.align		4
.L_15:
        /*0058*/ 	.byte	0x03, 0x19
        /*005a*/ 	.short	0x0018


	//----- nvinfo : EIATTR_PARAM_CBANK
	.align		4
        /*005c*/ 	.byte	0x04, 0x0a
        /*005e*/ 	.short	(.L_17 - .L_16)
	.align		4
.L_16:
        /*0060*/ 	.word	index@(.nv.constant0._Z3addiPfS_)
        /*0064*/ 	.short	0x0380
        /*0066*/ 	.short	0x0018


	//----- nvinfo : EIATTR_SW_WAR
	.align		4
.L_17:
        /*0068*/ 	.byte	0x04, 0x36
        /*006a*/ 	.short	(.L_19 - .L_18)
.L_18:
        /*006c*/ 	.word	0x00000008
.L_19:


//--------------------- .nv.callgraph             --------------------------
	.section	.nv.callgraph,"",@"SHT_CUDA_CALLGRAPH"
	.align	4
	.sectionentsize	8
	.align		4
        /*0000*/ 	.word	0x00000000
	.align		4
        /*0004*/ 	.word	0xffffffff
	.align		4
        /*0008*/ 	.word	0x00000000
	.align		4
        /*000c*/ 	.word	0xfffffffe
	.align		4
        /*0010*/ 	.word	0x00000000
	.align		4
        /*0014*/ 	.word	0xfffffffd
	.align		4
        /*0018*/ 	.word	0x00000000
	.align		4
        /*001c*/ 	.word	0xfffffffc


//--------------------- .text._Z3addiPfS_         --------------------------
	.section	.text._Z3addiPfS_,"ax",@progbits
	.align	128
        .global         _Z3addiPfS_
        .type           _Z3addiPfS_,@function
        .size           _Z3addiPfS_,(.L_x_7 - _Z3addiPfS_)
        .other          _Z3addiPfS_,@"STO_CUDA_ENTRY STV_DEFAULT"
_Z3addiPfS_:
.text._Z3addiPfS_:
[----:B------:R-:W-:Y:S08]  /*0000*/  LDC R1, c[0x0][0x37c] ;  /* 0x0000df00ff017b82 */ /* 0x000ff00000000800 */
[----:B------:R-:W0:Y:S01]  /*0010*/  LDC R7, c[0x0][0x380] ;  /* 0x0000e000ff077b82 */ /* 0x000e220000000800 */
[----:B------:R-:W1:Y:S07]  /*0020*/  LDCU UR4, c[0x0][0x360] ;  /* 0x00006c00ff0477ac */ /* 0x000e6e0008000800 */
[----:B------:R-:W1:Y:S01]  /*0030*/  LDC R0, c[0x0][0x370] ;  /* 0x0000dc00ff007b82 */ /* 0x000e620000000800 */
[----:B0-----:R-:W-:Y:S01]  /*0040*/  ISETP.GE.AND P0, PT, R7, 0x1, PT ;  /* 0x000000010700780c */ /* 0x001fe20003f06270 */
[----:B-1----:R-:W-:-:S12]  /*0050*/  IMAD R0, R0, UR4, RZ ;  /* 0x0000000400007c24 */ /* 0x002fd8000f8e02ff */
[----:B------:R-:W-:Y:S05]  /*0060*/  @!P0 EXIT ;  /* 0x000000000000894d */ /* 0x000fea0003800000 */
[----:B------:R-:W0:Y:S01]  /*0070*/  I2F.U32.RP R5, R0 ;  /* 0x0000000000057306 */ /* 0x000e220000209000 */
[----:B------:R-:W-:Y:S01]  /*0080*/  IADD3 R9, PT, PT, RZ, -R0, RZ ;  /* 0x80000000ff097210 */ /* 0x000fe20007ffe0ff */
[----:B------:R-:W1:Y:S01]  /*0090*/  LDCU.64 UR4, c[0x0][0x358] ;  /* 0x00006b00ff0477ac */ /* 0x000e620008000a00 */
[C---:B------:R-:W-:Y:S02]  /*00a0*/  VIMNMX R4, PT, PT, R0.reuse, R7, !PT ;  /* 0x0000000700047248 */ /* 0x040fe40007fe0100 */
[----:B------:R-:W-:-:S03]  /*00b0*/  ISETP.NE.U32.AND P2, PT, R0, RZ, PT ;  /* 0x000000ff0000720c */ /* 0x000fc60003f45070 */
[----:B0-----:R-:W0:Y:S02]  /*00c0*/  MUFU.RCP R5, R5 ;  /* 0x0000000500057308 */ /* 0x001e240000001000 */
[----:B0-----:R-:W-:-:S06]  /*00d0*/  IADD3 R2, PT, PT, R5, 0xffffffe, RZ ;  /* 0x0ffffffe05027810 */ /* 0x001fcc0007ffe0ff */
[----:B------:R0:W2:Y:S02]  /*00e0*/  F2I.FTZ.U32.TRUNC.NTZ R3, R2 ;  /* 0x0000000200037305 */ /* 0x0000a4000021f000 */
[----:B0-----:R-:W-:Y:S02]  /*00f0*/  HFMA2 R2, -RZ, RZ, 0, 0 ;  /* 0x00000000ff027431 */ /* 0x001fe400000001ff */
[----:B--2---:R-:W-:-:S04]  /*0100*/  IMAD R9, R9, R3, RZ ;  /* 0x0000000309097224 */ /* 0x004fc800078e02ff */
[----:B------:R-:W-:Y:S01]  /*0110*/  IMAD.HI.U32 R6, R3, R9, R2 ;  /* 0x0000000903067227 */ /* 0x000fe200078e0002 */
[----:B------:R-:W-:Y:S02]  /*0120*/  IADD3 R3, PT, PT, R4, -0x1, RZ ;  /* 0xffffffff04037810 */ /* 0x000fe40007ffe0ff */
[----:B------:R-:W-:-:S03]  /*0130*/  MOV R9, RZ ;  /* 0x000000ff00097202 */ /* 0x000fc60000000f00 */
[----:B------:R-:W-:-:S05]  /*0140*/  IMAD.HI.U32 R6, R6, R3, RZ ;  /* 0x0000000306067227 */ /* 0x000fca00078e00ff */
[----:B------:R-:W-:-:S05]  /*0150*/  IADD3 R4, PT, PT, -R6, RZ, RZ ;  /* 0x000000ff06047210 */ /* 0x000fca0007ffe1ff */
[----:B------:R-:W-:-:S05]  /*0160*/  IMAD R3, R0, R4, R3 ;  /* 0x0000000400037224 */ /* 0x000fca00078e0203 */
[----:B------:R-:W-:-:S13]  /*0170*/  ISETP.GE.U32.AND P0, PT, R3, R0, PT ;  /* 0x000000000300720c */ /* 0x000fda0003f06070 */
[----:B------:R-:W-:Y:S02]  /*0180*/  @P0 IADD3 R3, PT, PT, -R0, R3, RZ ;  /* 0x0000000300030210 */ /* 0x000fe40007ffe1ff */
[----:B------:R-:W-:Y:S02]  /*0190*/  @P0 IADD3 R6, PT, PT, R6, 0x1, RZ ;  /* 0x0000000106060810 */ /* 0x000fe40007ffe0ff */
[----:B------:R-:W-:-:S13]  /*01a0*/  ISETP.GE.U32.AND P1, PT, R3, R0, PT ;  /* 0x000000000300720c */ /* 0x000fda0003f26070 */
[----:B------:R-:W-:Y:S02]  /*01b0*/  @P1 IADD3 R6, PT, PT, R6, 0x1, RZ ;  /* 0x0000000106061810 */ /* 0x000fe40007ffe0ff */
[----:B------:R-:W-:-:S04]  /*01c0*/  @!P2 LOP3.LUT R6, RZ, R0, RZ, 0x33, !PT ;  /* 0x00000000ff06a212 */ /* 0x000fc800078e33ff */
[C---:B------:R-:W-:Y:S02]  /*01d0*/  ISETP.GE.U32.AND P0, PT, R6.reuse, 0x3, PT ;  /* 0x000000030600780c */ /* 0x040fe40003f06070 */
[----:B------:R-:W-:-:S04]  /*01e0*/  IADD3 R2, PT, PT, R6, 0x1, RZ ;  /* 0x0000000106027810 */ /* 0x000fc80007ffe0ff */
[----:B------:R-:W-:-:S07]  /*01f0*/  LOP3.LUT R6, R2, 0x3, RZ, 0xc0, !PT ;  /* 0x0000000302067812 */ /* 0x000fce00078ec0ff */
[----:B-1----:R-:W-:Y:S05]  /*0200*/  @!P0 BRA `(.L_x_0) ;  /* 0x0000000c00308947 */ /* 0x002fea0003800000 */
[----:B------:R-:W-:Y:S02]  /*0210*/  LOP3.LUT R2, R2, 0xfffffffc, RZ, 0xc0, !PT ;  /* 0xfffffffc02027812 */ /* 0x000fe400078ec0ff */
[----:B------:R-:W-:Y:S02]  /*0220*/  MOV R9, RZ ;  /* 0x000000ff00097202 */ /* 0x000fe40000000f00 */
[----:B------:R-:W-:-:S04]  /*0230*/  IADD3 R7, PT, PT, -R2, RZ, RZ ;  /* 0x000000ff02077210 */ /* 0x000fc80007ffe1ff */
[----:B------:R-:W-:-:S13]  /*0240*/  ISETP.GE.AND P0, PT, R7, RZ, PT ;  /* 0x000000ff0700720c */ /* 0x000fda0003f06270 */
[----:B------:R-:W-:Y:S05]  /*0250*/  @P0 BRA `(.L_x_1) ;  /* 0x0000000800a40947 */ /* 0x000fea0003800000 */
[----:B------:R-:W-:Y:S02]  /*0260*/  IADD3 R2, PT, PT, -R7, RZ, RZ ;  /* 0x000000ff07027210 */ /* 0x000fe40007ffe1ff */
[----:B------:R-:W-:Y:S02]  /*0270*/  PLOP3.LUT P0, PT, PT, PT, PT, 0x80, 0x8 ;  /* 0x000000000008781c */ /* 0x000fe40003f0f070 */
[----:B------:R-:W-:-:S13]  /*0280*/  ISETP.GT.AND P1, PT, R2, 0xc, PT ;  /* 0x0000000c0200780c */ /* 0x000fda0003f24270 */
[----:B------:R-:W-:Y:S05]  /*0290*/  @!P1 BRA `(.L_x_2) ;  /* 0x0000000400a89947 */ /* 0x000fea0003800000 */
[----:B------:R-:W-:-:S13]  /*02a0*/  PLOP3.LUT P0, PT, PT, PT, PT, 0x8, 0x80 ;  /* 0x000000000080781c */ /* 0x000fda0003f0e170 */
.L_x_3:
[----:B------:R-:W0:Y:S08]  /*02b0*/  LDC.64 R4, c[0x0][0x388] ;  /* 0x0000e200ff047b82 */ /* 0x000e300000000a00 */
[----:B-1----:R-:W1:Y:S01]  /*02c0*/  LDC.64 R2, c[0x0][0x390] ;  /* 0x0000e400ff027b82 */ /* 0x002e620000000a00 */
[----:B0-----:R-:W-:-:S05]  /*02d0*/  IMAD.WIDE R14, R9, 0x4, R4 ;  /* 0x00000004090e7825 */ /* 0x001fca00078e0204 */
[----:B------:R-:W2:Y:S01]  /*02e0*/  LDG.E R8, desc[UR4][R14.64] ;  /* 0x000000040e087981 */ /* 0x000ea2000c1e1900 */
[----:B-1----:R-:W-:-:S05]  /*02f0*/  IMAD.WIDE R16, R9, 0x4, R2 ;  /* 0x0000000409107825 */ /* 0x002fca00078e0202 */
[----:B------:R-:W2:Y:S01]  /*0300*/  LDG.E R11, desc[UR4][R16.64] ;  /* 0x00000004100b7981 */ /* 0x000ea2000c1e1900 */
[----:B------:R-:W-:-:S04]  /*0310*/  IMAD.WIDE R18, R0, 0x4, R14 ;  /* 0x0000000400127825 */ /* 0x000fc800078e020e */
[----:B--2---:R-:W-:Y:S01]  /*0320*/  FADD R25, R8, R11 ;  /* 0x0000000b08197221 */ /* 0x004fe20000000000 */
[----:B------:R-:W-:-:S04]  /*0330*/  IMAD.WIDE R10, R0, 0x4, R16 ;  /* 0x00000004000a7825 */ /* 0x000fc800078e0210 */
[----:B------:R0:W-:Y:S04]  /*0340*/  STG.E desc[UR4][R16.64], R25 ;  /* 0x0000001910007986 */ /* 0x0001e8000c101904 */
[----:B------:R-:W2:Y:S04]  /*0350*/  LDG.E R8, desc[UR4][R18.64] ;  /* 0x0000000412087981 */ /* 0x000ea8000c1e1900 */
        /* <DEDUP_REMOVED lines=11> */
[----:B------:R-:W3:Y:S04]  /*0410*/  LDG.E R22, desc[UR4][R22.64] ;  /* 0x0000000416167981 */ /* 0x000ee8000c1e1900 */
[----:B0-----:R-:W3:Y:S01]  /*0420*/  LDG.E R17, desc[UR4][R14.64] ;  /* 0x000000040e117981 */ /* 0x001ee2000c1e1900 */
[----:B------:R-:W-:-:S05]  /*0430*/  LEA R9, R0, R9, 0x2 ;  /* 0x0000000900097211 */ /* 0x000fca00078e10ff */
[----:B-1----:R-:W-:-:S04]  /*0440*/  IMAD.WIDE R10, R9, 0x4, R2 ;  /* 0x00000004090a7825 */ /* 0x002fc800078e0202 */
[----:B---3--:R-:W-:Y:S01]  /*0450*/  FADD R25, R22, R17 ;  /* 0x0000001116197221 */ /* 0x008fe20000000000 */
[----:B------:R-:W-:-:S04]  /*0460*/  IMAD.WIDE R16, R9, 0x4, R4 ;  /* 0x0000000409107825 */ /* 0x000fc800078e0204 */
[----:B------:R0:W-:Y:S04]  /*0470*/  STG.E desc[UR4][R14.64], R25 ;  /* 0x000000190e007986 */ /* 0x0001e8000c101904 */
[----:B------:R-:W3:Y:S04]  /*0480*/  LDG.E R8, desc[UR4][R16.64] ;  /* 0x0000000410087981 */ /* 0x000ee8000c1e1900 */
[----:B------:R-:W3:Y:S01]  /*0490*/  LDG.E R19, desc[UR4][R10.64] ;  /* 0x000000040a137981 */ /* 0x000ee2000c1e1900 */
[----:B--2---:R-:W-:-:S04]  /*04a0*/  IMAD.WIDE R12, R0, 0x4, R10 ;  /* 0x00000004000c7825 */ /* 0x004fc800078e020a */
[----:B---3--:R-:W-:Y:S01]  /*04b0*/  FADD R27, R8, R19 ;  /* 0x00000013081b7221 */ /* 0x008fe20000000000 */
[----:B------:R-:W-:-:S04]  /*04c0*/  IMAD.WIDE R18, R0, 0x4, R16 ;  /* 0x0000000400127825 */ /* 0x000fc800078e0210 */
[----:B------:R1:W-:Y:S04]  /*04d0*/  STG.E desc[UR4][R10.64], R27 ;  /* 0x0000001b0a007986 */ /* 0x0003e8000c101904 */
[----:B------:R-:W2:Y:S04]  /*04e0*/  LDG.E R8, desc[UR4][R18.64] ;  /* 0x0000000412087981 */ /* 0x000ea8000c1e1900 */
[----:B------:R-:W2:Y:S01]  /*04f0*/  LDG.E R21, desc[UR4][R12.64] ;  /* 0x000000040c157981 */ /* 0x000ea2000c1e1900 */
[----:B0-----:R-:W-:-:S04]  /*0500*/  IMAD.WIDE R14, R0, 0x4, R12 ;  /* 0x00000004000e7825 */ /* 0x001fc800078e020c */
[----:B--2---:R-:W-:Y:S01]  /*0510*/  FADD R23, R8, R21 ;  /* 0x0000001508177221 */ /* 0x004fe20000000000 */
[----:B------:R-:W-:-:S04]  /*0520*/  IMAD.WIDE R20, R0, 0x4, R18 ;  /* 0x0000000400147825 */ /* 0x000fc800078e0212 */
[----:B------:R0:W-:Y:S04]  /*0530*/  STG.E desc[UR4][R12.64], R23 ;  /* 0x000000170c007986 */ /* 0x0001e8000c101904 */
[----:B------:R-:W2:Y:S04]  /*0540*/  LDG.E R8, desc[UR4][R20.64] ;  /* 0x0000000414087981 */ /* 0x000ea8000c1e1900 */
[----:B------:R-:W2:Y:S01]  /*0550*/  LDG.E R17, desc[UR4][R14.64] ;  /* 0x000000040e117981 */ /* 0x000ea2000c1e1900 */
[----:B-1----:R-:W-:-:S04]  /*0560*/  IMAD.WIDE R10, R0, 0x4, R14 ;  /* 0x00000004000a7825 */ /* 0x002fc800078e020e */
[----:B--2---:R-:W-:Y:S01]  /*0570*/  FADD R25, R8, R17 ;  /* 0x0000001108197221 */ /* 0x004fe20000000000 */
[----:B------:R-:W-:-:S04]  /*0580*/  IMAD.WIDE R16, R0, 0x4, R20 ;  /* 0x0000000400107825 */ /* 0x000fc800078e0214 */
[----:B------:R1:W-:Y:S04]  /*0590*/  STG.E desc[UR4][R14.64], R25 ;  /* 0x000000190e007986 */ /* 0x0003e8000c101904 */
[----:B------:R-:W2:Y:S04]  /*05a0*/  LDG.E R16, desc[UR4][R16.64] ;  /* 0x0000000410107981 */ /* 0x000ea8000c1e1900 */
[----:B------:R-:W2:Y:S01]  /*05b0*/  LDG.E R19, desc[UR4][R10.64] ;  /* 0x000000040a137981 */ /* 0x000ea2000c1e1900 */
[----:B------:R-:W-:-:S05]  /*05c0*/  LEA R9, R0, R9, 0x2 ;  /* 0x0000000900097211 */ /* 0x000fca00078e10ff */
        /* <DEDUP_REMOVED lines=25> */
[----:B------:R-:W-:-:S04]  /*0760*/  IMAD.WIDE R4, R9, 0x4, R4 ;  /* 0x0000000409047825 */ /* 0x000fc800078e0204 */
[----:B------:R-:W-:-:S04]  /*0770*/  IMAD.WIDE R2, R9, 0x4, R2 ;  /* 0x0000000409027825 */ /* 0x000fc800078e0202 */
[----:B--2---:R-:W-:-:S05]  /*0780*/  FADD R21, R18, R21 ;  /* 0x0000001512157221 */ /* 0x004fca0000000000 */
[----:B------:R2:W-:Y:S04]  /*0790*/  STG.E desc[UR4][R12.64], R21 ;  /* 0x000000150c007986 */ /* 0x0005e8000c101904 */
[----:B------:R-:W3:Y:S04]  /*07a0*/  LDG.E R8, desc[UR4][R4.64] ;  /* 0x0000000404087981 */ /* 0x000ee8000c1e1900 */
[----:B0-----:R-:W3:Y:S01]  /*07b0*/  LDG.E R15, desc[UR4][R2.64] ;  /* 0x00000004020f7981 */ /* 0x001ee2000c1e1900 */
        /* <DEDUP_REMOVED lines=12> */
[----:B0-----:R-:W-:Y:S01]  /*0880*/  IMAD.WIDE R2, R0, 0x4, R12 ;  /* 0x0000000400027825 */ /* 0x001fe200078e020c */
[----:B------:R-:W-:-:S03]  /*0890*/  IADD3 R7, PT, PT, R7, 0x10, RZ ;  /* 0x0000001007077810 */ /* 0x000fc60007ffe0ff */
[----:B--2---:R-:W-:Y:S01]  /*08a0*/  FADD R21, R4, R5 ;  /* 0x0000000504157221 */ /* 0x004fe20000000000 */
[----:B------:R-:W-:-:S04]  /*08b0*/  IMAD.WIDE R4, R0, 0x4, R16 ;  /* 0x0000000400047825 */ /* 0x000fc800078e0210 */
[----:B------:R1:W-:Y:S04]  /*08c0*/  STG.E desc[UR4][R12.64], R21 ;  /* 0x000000150c007986 */ /* 0x0003e8000c101904 */
[----:B------:R-:W2:Y:S04]  /*08d0*/  LDG.E R4, desc[UR4][R4.64] ;  /* 0x0000000404047981 */ /* 0x000ea8000c1e1900 */
[----:B------:R-:W2:Y:S01]  /*08e0*/  LDG.E R11, desc[UR4][R2.64] ;  /* 0x00000004020b7981 */ /* 0x000ea2000c1e1900 */
[----:B------:R-:W-:Y:S02]  /*08f0*/  ISETP.GE.AND P1, PT, R7, -0xc, PT ;  /* 0xfffffff40700780c */ /* 0x000fe40003f26270 */
[----:B------:R-:W-:Y:S01]  /*0900*/  LEA R9, R0, R9, 0x2 ;  /* 0x0000000900097211 */ /* 0x000fe200078e10ff */
[----:B--2---:R-:W-:-:S05]  /*0910*/  FADD R11, R4, R11 ;  /* 0x0000000b040b7221 */ /* 0x004fca0000000000 */
[----:B------:R1:W-:Y:S05]  /*0920*/  STG.E desc[UR4][R2.64], R11 ;  /* 0x0000000b02007986 */ /* 0x0003ea000c101904 */
[----:B------:R-:W-:Y:S05]  /*0930*/  @!P1 BRA `(.L_x_3) ;  /* 0xfffffff8005c9947 */ /* 0x000fea000383ffff */
.L_x_2:
[----:B-1----:R-:W-:-:S04]  /*0940*/  IADD3 R2, PT, PT, -R7, RZ, RZ ;  /* 0x000000ff07027210 */ /* 0x002fc80007ffe1ff */
[----:B------:R-:W-:-:S13]  /*0950*/  ISETP.GT.AND P1, PT, R2, 0x4, PT ;  /* 0x000000040200780c */ /* 0x000fda0003f24270 */
[----:B------:R-:W-:Y:S05]  /*0960*/  @!P1 BRA `(.L_x_4) ;  /* 0x0000000000d89947 */ /* 0x000fea0003800000 */
[----:B------:R-:W0:Y:S08]  /*0970*/  LDC.64 R4, c[0x0][0x388] ;  /* 0x0000e200ff047b82 */ /* 0x000e300000000a00 */
[----:B------:R-:W1:Y:S01]  /*0980*/  LDC.64 R2, c[0x0][0x390] ;  /* 0x0000e400ff027b82 */ /* 0x000e620000000a00 */
        /* <DEDUP_REMOVED lines=23> */
[----:B------:R-:W-:-:S04]  /*0b00*/  IMAD.WIDE R4, R9, 0x4, R4 ;  /* 0x0000000409047825 */ /* 0x000fc800078e0204 */
[----:B------:R-:W-:-:S04]  /*0b10*/  IMAD.WIDE R2, R9, 0x4, R2 ;  /* 0x0000000409027825 */ /* 0x000fc800078e0202 */
[----:B---3--:R-:W-:-:S05]  /*0b20*/  FADD R19, R22, R17 ;  /* 0x0000001116137221 */ /* 0x008fca0000000000 */
[----:B------:R0:W-:Y:S04]  /*0b30*/  STG.E desc[UR4][R14.64], R19 ;  /* 0x000000130e007986 */ /* 0x0001e8000c101904 */
[----:B------:R-:W3:Y:S04]  /*0b40*/  LDG.E R8, desc[UR4][R4.64] ;  /* 0x0000000404087981 */ /* 0x000ee8000c1e1900 */
[----:B-1----:R-:W3:Y:S01]  /*0b50*/  LDG.E R11, desc[UR4][R2.64] ;  /* 0x00000004020b7981 */ /* 0x002ee2000c1e1900 */
        /* <DEDUP_REMOVED lines=18> */
[----:B------:R-:W-:Y:S02]  /*0c80*/  PLOP3.LUT P0, PT, PT, PT, PT, 0x8, 0x80 ;  /* 0x000000000080781c */ /* 0x000fe40003f0e170 */
[----:B------:R-:W-:-:S02]  /*0c90*/  IADD3 R7, PT, PT, R7, 0x8, RZ ;  /* 0x0000000807077810 */ /* 0x000fc40007ffe0ff */
[----:B------:R-:W-:Y:S01]  /*0ca0*/  LEA R9, R0, R9, 0x2 ;  /* 0x0000000900097211 */ /* 0x000fe200078e10ff */
[----:B--2---:R-:W-:-:S05]  /*0cb0*/  FADD R11, R4, R11 ;  /* 0x0000000b040b7221 */ /* 0x004fca0000000000 */
[----:B------:R0:W-:Y:S03]  /*0cc0*/  STG.E desc[UR4][R2.64], R11 ;  /* 0x0000000b02007986 */ /* 0x0001e6000c101904 */
.L_x_4:
[----:B------:R-:W-:-:S13]  /*0cd0*/  ISETP.NE.OR P0, PT, R7, RZ, P0 ;  /* 0x000000ff0700720c */ /* 0x000fda0000705670 */
[----:B------:R-:W-:Y:S05]  /*0ce0*/  @!P0 BRA `(.L_x_0) ;  /* 0x0000000000788947 */ /* 0x000fea0003800000 */
.L_x_1:
[----:B0-----:R-:W0:Y:S08]  /*0cf0*/  LDC.64 R2, c[0x0][0x388] ;  /* 0x0000e200ff027b82 */ /* 0x001e300000000a00 */
        /* <DEDUP_REMOVED lines=24> */
[----:B------:R-:W-:Y:S02]  /*0e80*/  ISETP.NE.AND P0, PT, R7, RZ, PT ;  /* 0x000000ff0700720c */ /* 0x000fe40003f05270 */
[----:B------:R-:W-:Y:S01]  /*0e90*/  LEA R9, R0, R9, 0x2 ;  /* 0x0000000900097211 */ /* 0x000fe200078e10ff */
[----:B--2---:R-:W-:-:S05]  /*0ea0*/  FADD R11, R2, R11 ;  /* 0x0000000b020b7221 */ /* 0x004fca0000000000 */
[----:B------:R1:W-:Y:S05]  /*0eb0*/  STG.E desc[UR4][R4.64], R11 ;  /* 0x0000000b04007986 */ /* 0x0003ea000c101904 */
[----:B------:R-:W-:Y:S05]  /*0ec0*/  @P0 BRA `(.L_x_1) ;  /* 0xfffffffc00880947 */ /* 0x000fea000383ffff */
.L_x_0:
[----:B------:R-:W-:-:S13]  /*0ed0*/  ISETP.NE.AND P0, PT, R6, RZ, PT ;  /* 0x000000ff0600720c */ /* 0x000fda0003f05270 */
[----:B------:R-:W-:Y:S05]  /*0ee0*/  @!P0 EXIT ;  /* 0x000000000000894d */ /* 0x000fea0003800000 */
[----:B01----:R-:W0:Y:S01]  /*0ef0*/  LDC.64 R10, c[0x0][0x388] ;  /* 0x0000e200ff0a7b82 */ /* 0x003e220000000a00 */
[----:B------:R-:W-:-:S07]  /*0f00*/  IADD3 R8, PT, PT, -R6, RZ, RZ ;  /* 0x000000ff06087210 */ /* 0x000fce0007ffe1ff */
[----:B------:R-:W1:Y:S02]  /*0f10*/  LDC.64 R2, c[0x0][0x390] ;  /* 0x0000e400ff027b82 */ /* 0x000e640000000a00 */
.L_x_5:
[----:B0-----:R-:W-:-:S04]  /*0f20*/  IMAD.WIDE R6, R9, 0x4, R10 ;  /* 0x0000000409067825 */ /* 0x001fc800078e020a */
[----:B-12---:R-:W-:Y:S02]  /*0f30*/  IMAD.WIDE R4, R9, 0x4, R2 ;  /* 0x0000000409047825 */ /* 0x006fe400078e0202 */
[----:B------:R-:W2:Y:S04]  /*0f40*/  LDG.E R6, desc[UR4][R6.64] ;  /* 0x0000000406067981 */ /* 0x000ea8000c1e1900 */
[----:B------:R-:W2:Y:S01]  /*0f50*/  LDG.E R13, desc[UR4][R4.64] ;  /* 0x00000004040d7981 */ /* 0x000ea2000c1e1900 */
[----:B------:R-:W-:Y:S02]  /*0f60*/  IADD3 R8, PT, PT, R8, 0x1, RZ ;  /* 0x0000000108087810 */ /* 0x000fe40007ffe0ff */
[----:B------:R-:W-:Y:S02]  /*0f70*/  IADD3 R9, PT, PT, R0, R9, RZ ;  /* 0x0000000900097210 */ /* 0x000fe40007ffe0ff */
[----:B------:R-:W-:Y:S01]  /*0f80*/  ISETP.NE.AND P0, PT, R8, RZ, PT ;  /* 0x000000ff0800720c */ /* 0x000fe20003f05270 */
[----:B--2---:R-:W-:-:S05]  /*0f90*/  FADD R13, R6, R13 ;  /* 0x0000000d060d7221 */ /* 0x004fca0000000000 */
[----:B------:R2:W-:Y:S07]  /*0fa0*/  STG.E desc[UR4][R4.64], R13 ;  /* 0x0000000d04007986 */ /* 0x0005ee000c101904 */
[----:B------:R-:W-:Y:S05]  /*0fb0*/  @P0 BRA `(.L_x_5) ;  /* 0xfffffffc00d80947 */ /* 0x000fea000383ffff */
[----:B------:R-:W-:Y:S05]  /*0fc0*/  EXIT ;  /* 0x000000000000794d */ /* 0x000fea0003800000 */
.L_x_6:
[----:B------:R-:W-:-:S00]  /*0fd0*/  BRA `(.L_x_6) ;  /* 0xfffffffc00fc7947 */ /* 0x000fc0000383ffff */
[----:B------:R-:W-:-:S00]  /*0fe0*/  NOP ;  /* 0x0000000000007918 */ /* 0x000fc00000000000 */
        /* <DEDUP_REMOVED lines=9> */
.L_x_7:


//--------------------- .nv.shared.reserved.0     --------------------------
	.section	.nv.shared.reserved.0,"aw",@nobits
	.weak		__nv_reservedSMEM_offset_0_alias
	.size		__nv_reservedSMEM_offset_0_alias, 0, 64
	.other		__nv_reservedSMEM_offset_0_alias,@"STO_CUDA_RESERVED_SHARED STV_DEFAULT"
__nv_reservedSMEM_offset_0_alias:
	.zero		0
	.zero		64


//--------------------- .nv.constant0._Z3addiPfS_ --------------------------
	.section	.nv.constant0._Z3addiPfS_,"a",@progbits
	.sectionflags	@""
	.align	4
.nv.constant0._Z3addiPfS_:
	.zero		920


//--------------------- SYMBOLS --------------------------

	.type		.nv.reservedSmem.offset0,@object
	.size		.nv.reservedSmem.offset0,0x4
